	.headerflags	@"EF_CUDA_TEXMODE_UNIFIED EF_CUDA_64BIT_ADDRESS EF_CUDA_ACCELERATORS EF_CUDA_SM90 EF_CUDA_VIRTUAL_SM(EF_CUDA_SM90)"
	.elftype	@"ET_EXEC"


//--------------------- .nv.info                  --------------------------
	.section	.nv.info,"",@"SHT_CUDA_INFO"
	.align	4


	//----- nvinfo : EIATTR_REGCOUNT
	.align		4
        /*0000*/ 	.byte	0x04, 0x2f
        /*0002*/ 	.short	(.L_2 - .L_1)
	.align		4
.L_1:
        /*0004*/ 	.word	index@(triton_poi_fused__unsafe_index_elu_14)
        /*0008*/ 	.word	0x0000001d


	//----- nvinfo : EIATTR_MIN_STACK_SIZE
	.align		4
.L_2:
        /*000c*/ 	.byte	0x04, 0x12
        /*000e*/ 	.short	(.L_4 - .L_3)
	.align		4
.L_3:
        /*0010*/ 	.word	index@(triton_poi_fused__unsafe_index_elu_14)
        /*0014*/ 	.word	0x00000000


	//----- nvinfo : EIATTR_FRAME_SIZE
	.align		4
.L_4:
        /*0018*/ 	.byte	0x04, 0x11
        /*001a*/ 	.short	(.L_6 - .L_5)
	.align		4
.L_5:
        /*001c*/ 	.word	index@(triton_poi_fused__unsafe_index_elu_14)
        /*0020*/ 	.word	0x00000000


	//----- nvinfo : EIATTR_MIN_STACK_SIZE
	.align		4
.L_6:
        /*0024*/ 	.byte	0x04, 0x12
        /*0026*/ 	.short	(.L_8 - .L_7)
	.align		4
.L_7:
        /*0028*/ 	.word	index@(triton_poi_fused__unsafe_index_elu_14)
        /*002c*/ 	.word	0x00000000
.L_8:


//--------------------- .nv.info.triton_poi_fused__unsafe_index_elu_14 --------------------------
	.section	.nv.info.triton_poi_fused__unsafe_index_elu_14,"",@"SHT_CUDA_INFO"
	.sectionflags	@""
	.align	4


	//----- nvinfo : EIATTR_CUDA_API_VERSION
	.align		4
        /*0000*/ 	.byte	0x04, 0x37
        /*0002*/ 	.short	(.L_10 - .L_9)
.L_9:
        /*0004*/ 	.word	0x0000007c


	//----- nvinfo : EIATTR_KPARAM_INFO
	.align		4
.L_10:
        /*0008*/ 	.byte	0x04, 0x17
        /*000a*/ 	.short	(.L_12 - .L_11)
.L_11:
        /*000c*/ 	.word	0x00000000
        /*0010*/ 	.short	0x0003
        /*0012*/ 	.short	0x0018
        /*0014*/ 	.byte	0x00, 0xf0, 0x11, 0x00


	//----- nvinfo : EIATTR_KPARAM_INFO
	.align		4
.L_12:
        /*0018*/ 	.byte	0x04, 0x17
        /*001a*/ 	.short	(.L_14 - .L_13)
.L_13:
        /*001c*/ 	.word	0x00000000
        /*0020*/ 	.short	0x0002
        /*0022*/ 	.short	0x0010
        /*0024*/ 	.byte	0x00, 0xf4, 0x21, 0x00


	//----- nvinfo : EIATTR_KPARAM_INFO
	.align		4
.L_14:
        /*0028*/ 	.byte	0x04, 0x17
        /*002a*/ 	.short	(.L_16 - .L_15)
.L_15:
        /*002c*/ 	.word	0x00000000
        /*0030*/ 	.short	0x0001
        /*0032*/ 	.short	0x0008
        /*0034*/ 	.byte	0x00, 0xf4, 0x21, 0x00


	//----- nvinfo : EIATTR_KPARAM_INFO
	.align		4
.L_16:
        /*0038*/ 	.byte	0x04, 0x17
        /*003a*/ 	.short	(.L_18 - .L_17)
.L_17:
        /*003c*/ 	.word	0x00000000
        /*0040*/ 	.short	0x0000
        /*0042*/ 	.short	0x0000
        /*0044*/ 	.byte	0x00, 0xf4, 0x21, 0x00


	//----- nvinfo : EIATTR_SPARSE_MMA_MASK
	.align		4
.L_18:
        /*0048*/ 	.byte	0x03, 0x50
        /*004a*/ 	.short	0x0000


	//----- nvinfo : EIATTR_MAXREG_COUNT
	.align		4
        /*004c*/ 	.byte	0x03, 0x1b
        /*004e*/ 	.short	0x00ff


	//----- nvinfo : EIATTR_EXIT_INSTR_OFFSETS
	.align		4
        /*0050*/ 	.byte	0x04, 0x1c
        /*0052*/ 	.short	(.L_20 - .L_19)


	//   ....[0]....
.L_19:
        /*0054*/ 	.word	0x00001490


	//----- nvinfo : EIATTR_REQNTID
	.align		4
.L_20:
        /*0058*/ 	.byte	0x04, 0x10
        /*005a*/ 	.short	(.L_22 - .L_21)
.L_21:
        /*005c*/ 	.word	0x00000080
        /*0060*/ 	.word	0x00000001
        /*0064*/ 	.word	0x00000001


	//----- nvinfo : EIATTR_CBANK_PARAM_SIZE
	.align		4
.L_22:
        /*0068*/ 	.byte	0x03, 0x19
        /*006a*/ 	.short	0x001c


	//----- nvinfo : EIATTR_PARAM_CBANK
	.align		4
        /*006c*/ 	.byte	0x04, 0x0a
        /*006e*/ 	.short	(.L_24 - .L_23)
	.align		4
.L_23:
        /*0070*/ 	.word	index@(.nv.constant0.triton_poi_fused__unsafe_index_elu_14)
        /*0074*/ 	.short	0x0210
        /*0076*/ 	.short	0x001c


	//----- nvinfo : EIATTR_SW_WAR
	.align		4
.L_24:
        /*0078*/ 	.byte	0x04, 0x36
        /*007a*/ 	.short	(.L_26 - .L_25)
.L_25:
        /*007c*/ 	.word	0x00000008
.L_26:


//--------------------- .nv.callgraph             --------------------------
	.section	.nv.callgraph,"",@"SHT_CUDA_CALLGRAPH"
	.align	4
	.sectionentsize	8
	.align		4
        /*0000*/ 	.word	0x00000000
	.align		4
        /*0004*/ 	.word	0xffffffff
	.align		4
        /*0008*/ 	.word	0x00000000
	.align		4
        /*000c*/ 	.word	0xfffffffe
	.align		4
        /*0010*/ 	.word	0x00000000
	.align		4
        /*0014*/ 	.word	0xfffffffd
	.align		4
        /*0018*/ 	.word	0x00000000
	.align		4
        /*001c*/ 	.word	0xfffffffc


//--------------------- .nv.constant4             --------------------------
	.section	.nv.constant4,"a",@progbits
	.align	8
	.align		8
.nv.constant4:
        /*0000*/ 	.dword	_$_str


//--------------------- .text.triton_poi_fused__unsafe_index_elu_14 --------------------------
	.section	.text.triton_poi_fused__unsafe_index_elu_14,"ax",@progbits
	.align	128
        .global         triton_poi_fused__unsafe_index_elu_14
        .type           triton_poi_fused__unsafe_index_elu_14,@function
        .size           triton_poi_fused__unsafe_index_elu_14,(.L_x_1 - triton_poi_fused__unsafe_index_elu_14)
        .other          triton_poi_fused__unsafe_index_elu_14,@"STO_CUDA_ENTRY STV_DEFAULT"
triton_poi_fused__unsafe_index_elu_14:
.text.triton_poi_fused__unsafe_index_elu_14:
[----:B------:R-:W-:Y:S01]  /*0000*/  LDC R1, c[0x0][0x28] ;  /* 0x00000a00ff017b82 */ /* 0x000fe20000000800 */
[----:B------:R-:W1:Y:S07]  /*0010*/  S2R R0, SR_TID.X ;  /* 0x0000000000007919 */ /* 0x000e6e0000002100 */
[----:B------:R-:W2:Y:S01]  /*0020*/  LDC.64 R4, c[0x0][0x210] ;  /* 0x00008400ff047b82 */ /* 0x000ea20000000a00 */
[----:B------:R-:W-:Y:S01]  /*0030*/  ULDC.64 UR4, c[0x0][0x208] ;  /* 0x0000820000047ab9 */ /* 0x000fe20000000a00 */
[----:B------:R-:W-:Y:S01]  /*0040*/  ULDC.64 UR6, c[0x0][0x218] ;  /* 0x0000860000067ab9 */ /* 0x000fe20000000a00 */
[----:B------:R-:W3:Y:S01]  /*0050*/  S2R R3, SR_CTAID.X ;  /* 0x0000000000037919 */ /* 0x000ee20000002500 */
[----:B-1----:R-:W-:Y:S01]  /*0060*/  IMAD.SHL.U32 R0, R0, 0x4, RZ ;  /* 0x0000000400007824 */ /* 0x002fe200078e00ff */
[----:B---3--:R-:W-:-:S04]  /*0070*/  SHF.R.S32.HI R17, RZ, 0x15, R3 ;  /* 0x00000015ff117819 */ /* 0x008fc80000011403 */
[----:B------:R-:W-:Y:S02]  /*0080*/  LOP3.LUT R0, R0, 0x1fc, RZ, 0xc0, !PT ;  /* 0x000001fc00007812 */ /* 0x000fe400078ec0ff */
[----:B------:R-:W-:-:S03]  /*0090*/  SGXT R17, R17, 0x1 ;  /* 0x000000011111781a */ /* 0x000fc60000000200 */
[----:B------:R-:W-:-:S04]  /*00a0*/  IMAD R2, R3, 0x400, R0 ;  /* 0x0000040003027824 */ /* 0x000fc800078e0200 */
[----:B------:R-:W-:-:S05]  /*00b0*/  VIADD R0, R2, 0x200 ;  /* 0x0000020002007836 */ /* 0x000fca0000000000 */
[----:B------:R-:W-:-:S04]  /*00c0*/  LEA.HI R3, R17, R0, RZ, 0x9 ;  /* 0x0000000011037211 */ /* 0x000fc800078f48ff */
[----:B------:R-:W-:Y:S02]  /*00d0*/  SHF.R.S32.HI R6, RZ, 0x9, R3 ;  /* 0x00000009ff067819 */ /* 0x000fe40000011403 */
[----:B------:R-:W-:Y:S02]  /*00e0*/  SHF.R.S32.HI R3, RZ, 0x1f, R2 ;  /* 0x0000001fff037819 */ /* 0x000fe40000011402 */
[----:B------:R-:W-:Y:S02]  /*00f0*/  LEA.HI R7, R6, R6, RZ, 0x9 ;  /* 0x0000000606077211 */ /* 0x000fe400078f48ff */
[----:B------:R-:W-:Y:S02]  /*0100*/  LEA.HI R3, R3, R2, RZ, 0x9 ;  /* 0x0000000203037211 */ /* 0x000fe400078f48ff */
[----:B------:R-:W-:Y:S02]  /*0110*/  LOP3.LUT R7, R7, 0xfffffe00, RZ, 0xc0, !PT ;  /* 0xfffffe0007077812 */ /* 0x000fe400078ec0ff */
[----:B------:R-:W-:-:S02]  /*0120*/  LOP3.LUT R9, R3, 0xfffffe00, RZ, 0xc0, !PT ;  /* 0xfffffe0003097812 */ /* 0x000fc400078ec0ff */
[----:B------:R-:W-:Y:S01]  /*0130*/  SHF.R.S32.HI R3, RZ, 0x9, R3 ;  /* 0x00000009ff037819 */ /* 0x000fe20000011403 */
[----:B------:R-:W-:Y:S02]  /*0140*/  IMAD.IADD R7, R6, 0x1, -R7 ;  /* 0x0000000106077824 */ /* 0x000fe400078e0a07 */
[----:B------:R-:W-:Y:S02]  /*0150*/  IMAD.IADD R9, R2, 0x1, -R9 ;  /* 0x0000000102097824 */ /* 0x000fe400078e0a09 */
[----:B--2---:R-:W-:-:S06]  /*0160*/  IMAD.WIDE R14, R7, 0x8, R4 ;  /* 0x00000008070e7825 */ /* 0x004fcc00078e0204 */
[----:B------:R-:W2:Y:S01]  /*0170*/  LDG.E.EL.64 R14, desc[UR4][R14.64] ;  /* 0x000000040e0e7981 */ /* 0x000ea2000c2e1b00 */
[----:B------:R-:W-:Y:S01]  /*0180*/  IMAD.WIDE R8, R9, 0x8, R4 ;  /* 0x0000000809087825 */ /* 0x000fe200078e0204 */
[----:B------:R-:W-:-:S04]  /*0190*/  LEA.HI R6, R3, R3, RZ, 0x9 ;  /* 0x0000000303067211 */ /* 0x000fc800078f48ff */
[----:B------:R-:W-:Y:S01]  /*01a0*/  LOP3.LUT R6, R6, 0xfffffe00, RZ, 0xc0, !PT ;  /* 0xfffffe0006067812 */ /* 0x000fe200078ec0ff */
[----:B------:R-:W3:Y:S04]  /*01b0*/  LDG.E.EL.128 R8, desc[UR4][R8.64] ;  /* 0x0000000408087981 */ /* 0x000ee8000c2e1d00 */
[----:B------:R-:W-:-:S04]  /*01c0*/  IMAD.IADD R13, R3, 0x1, -R6 ;  /* 0x00000001030d7824 */ /* 0x000fc800078e0a06 */
[----:B------:R-:W-:-:S06]  /*01d0*/  IMAD.WIDE R12, R13, 0x8, R4 ;  /* 0x000000080d0c7825 */ /* 0x000fcc00078e0204 */
[----:B------:R-:W4:Y:S01]  /*01e0*/  LDG.E.EL.64 R12, desc[UR4][R12.64] ;  /* 0x000000040c0c7981 */ /* 0x000f22000c2e1b00 */
[----:B------:R-:W-:-:S05]  /*01f0*/  VIADD R6, R2, 0x2 ;  /* 0x0000000202067836 */ /* 0x000fca0000000000 */
[----:B------:R-:W-:-:S04]  /*0200*/  LEA.HI R3, R17, R6, RZ, 0x9 ;  /* 0x0000000611037211 */ /* 0x000fc800078f48ff */
[----:B------:R-:W-:-:S05]  /*0210*/  LOP3.LUT R3, R3, 0xfffffe00, RZ, 0xc0, !PT ;  /* 0xfffffe0003037812 */ /* 0x000fca00078ec0ff */
[----:B------:R-:W-:-:S04]  /*0220*/  IMAD.IADD R3, R6, 0x1, -R3 ;  /* 0x0000000106037824 */ /* 0x000fc800078e0a03 */
[----:B------:R-:W-:-:S06]  /*0230*/  IMAD.WIDE R4, R3, 0x8, R4 ;  /* 0x0000000803047825 */ /* 0x000fcc00078e0204 */
[----:B------:R-:W5:Y:S01]  /*0240*/  LDG.E.EL.128 R4, desc[UR4][R4.64] ;  /* 0x0000000404047981 */ /* 0x000f62000c2e1d00 */
[----:B------:R-:W-:-:S04]  /*0250*/  LEA.HI R0, R17, R0, RZ, 0x12 ;  /* 0x0000000011007211 */ /* 0x000fc800078f90ff */
[----:B------:R-:W-:Y:S02]  /*0260*/  SHF.R.S32.HI R0, RZ, 0x12, R0 ;  /* 0x00000012ff007819 */ /* 0x000fe40000011400 */
[----:B------:R-:W-:-:S04]  /*0270*/  LEA.HI R17, R17, R2, RZ, 0x12 ;  /* 0x0000000211117211 */ /* 0x000fc800078f90ff */
[----:B------:R-:W-:-:S05]  /*0280*/  SHF.R.S32.HI R17, RZ, 0x12, R17 ;  /* 0x00000012ff117819 */ /* 0x000fca0000011411 */
[----:B------:R-:W-:Y:S01]  /*0290*/  IMAD.U32 R17, R17, 0x10000, RZ ;  /* 0x0001000011117824 */ /* 0x000fe200078e00ff */
[----:B--2---:R-:W-:-:S04]  /*02a0*/  SHF.R.U32.HI R3, RZ, 0x17, R15 ;  /* 0x00000017ff037819 */ /* 0x004fc8000001160f */
[----:B------:R-:W-:Y:S02]  /*02b0*/  LOP3.LUT R3, R3, 0x100, RZ, 0xc0, !PT ;  /* 0x0000010003037812 */ /* 0x000fe400078ec0ff */
[----:B---3--:R-:W-:Y:S02]  /*02c0*/  SHF.R.U32.HI R16, RZ, 0x15, R9 ;  /* 0x00000015ff107819 */ /* 0x008fe40000011609 */
[----:B------:R-:W-:Y:S02]  /*02d0*/  IADD3 R3, P0, R14, R3, RZ ;  /* 0x000000030e037210 */ /* 0x000fe40007f1e0ff */
[----:B------:R-:W-:-:S03]  /*02e0*/  LOP3.LUT R16, R16, 0x400, RZ, 0xc0, !PT ;  /* 0x0000040010107812 */ /* 0x000fc600078ec0ff */
[----:B------:R-:W-:Y:S01]  /*02f0*/  IMAD.X R18, RZ, RZ, R15, P0 ;  /* 0x000000ffff127224 */ /* 0x000fe200000e060f */
[----:B------:R-:W-:Y:S01]  /*0300*/  LEA R19, P0, R8, UR6, 0x2 ;  /* 0x0000000608137c11 */ /* 0x000fe2000f8010ff */
[C---:B------:R-:W-:Y:S02]  /*0310*/  IMAD.SHL.U32 R14, R3.reuse, 0x400, RZ ;  /* 0x00000400030e7824 */ /* 0x040fe400078e00ff */
[----:B------:R-:W-:Y:S01]  /*0320*/  IMAD.U32 R15, R0, 0x10000, RZ ;  /* 0x00010000000f7824 */ /* 0x000fe200078e00ff */
[----:B------:R-:W-:Y:S02]  /*0330*/  SHF.L.U64.HI R3, R3, 0xa, R18 ;  /* 0x0000000a03037819 */ /* 0x000fe40000010212 */
[----:B------:R-:W-:Y:S02]  /*0340*/  LEA.HI.X R18, R8, UR7, R9, 0x2, P0 ;  /* 0x0000000708127c11 */ /* 0x000fe400080f1409 */
[----:B------:R-:W-:Y:S02]  /*0350*/  IADD3 R8, P0, P1, R14, R19, R16 ;  /* 0x000000130e087210 */ /* 0x000fe4000791e010 */
[----:B----4-:R-:W-:-:S02]  /*0360*/  SHF.R.U32.HI R23, RZ, 0x17, R13 ;  /* 0x00000017ff177819 */ /* 0x010fc4000001160d */
[----:B------:R-:W-:Y:S02]  /*0370*/  IADD3.X R9, R3, R18, RZ, P0, P1 ;  /* 0x0000001203097210 */ /* 0x000fe400007e24ff */
[----:B------:R-:W-:Y:S01]  /*0380*/  LOP3.LUT R23, R23, 0x100, RZ, 0xc0, !PT ;  /* 0x0000010017177812 */ /* 0x000fe200078ec0ff */
[----:B------:R-:W-:-:S03]  /*0390*/  IMAD.WIDE R20, R15, 0x4, R8 ;  /* 0x000000040f147825 */ /* 0x000fc600078e0208 */
[----:B------:R-:W-:Y:S02]  /*03a0*/  IADD3 R8, P0, R12, R23, RZ ;  /* 0x000000170c087210 */ /* 0x000fe40007f1e0ff */
[----:B------:R1:W2:Y:S03]  /*03b0*/  LDG.E.EL R0, desc[UR4][R20.64] ;  /* 0x0000000414007981 */ /* 0x0002a6000c2e1900 */
[----:B------:R-:W-:Y:S02]  /*03c0*/  IMAD.X R13, RZ, RZ, R13, P0 ;  /* 0x000000ffff0d7224 */ /* 0x000fe400000e060d */
[----:B------:R-:W-:-:S03]  /*03d0*/  IMAD.SHL.U32 R12, R8, 0x400, RZ ;  /* 0x00000400080c7824 */ /* 0x000fc600078e00ff */
[----:B------:R-:W-:Y:S02]  /*03e0*/  SHF.L.U64.HI R13, R8, 0xa, R13 ;  /* 0x0000000a080d7819 */ /* 0x000fe4000001020d */
[----:B------:R-:W-:Y:S02]  /*03f0*/  IADD3 R8, P0, P1, R12, R19, R16 ;  /* 0x000000130c087210 */ /* 0x000fe4000791e010 */
[----:B------:R-:W-:Y:S02]  /*0400*/  SHF.R.U32.HI R16, RZ, 0x15, R11 ;  /* 0x00000015ff107819 */ /* 0x000fe4000001160b */
[----:B------:R-:W-:Y:S02]  /*0410*/  IADD3.X R9, R13, R18, RZ, P0, P1 ;  /* 0x000000120d097210 */ /* 0x000fe400007e24ff */
[----:B-1----:R-:W-:Y:S01]  /*0420*/  LEA R20, P0, R10, UR6, 0x2 ;  /* 0x000000060a147c11 */ /* 0x002fe2000f8010ff */
[----:B------:R-:W-:Y:S01]  /*0430*/  IMAD.WIDE R18, R17, 0x4, R8 ;  /* 0x0000000411127825 */ /* 0x000fe200078e0208 */
[----:B------:R-:W-:-:S02]  /*0440*/  LOP3.LUT R9, R16, 0x400, RZ, 0xc0, !PT ;  /* 0x0000040010097812 */ /* 0x000fc400078ec0ff */
[----:B------:R-:W-:Y:S02]  /*0450*/  LEA.HI.X R16, R10, UR7, R11, 0x2, P0 ;  /* 0x000000070a107c11 */ /* 0x000fe400080f140b */
[--C-:B------:R-:W-:Y:S01]  /*0460*/  IADD3 R22, P0, P1, R12, R20, R9.reuse ;  /* 0x000000140c167210 */ /* 0x100fe2000791e009 */
[----:B------:R1:W3:Y:S03]  /*0470*/  LDG.E.EL R8, desc[UR4][R18.64] ;  /* 0x0000000412087981 */ /* 0x0002e6000c2e1900 */
[----:B------:R-:W-:Y:S02]  /*0480*/  IADD3.X R23, R13, R16, RZ, P0, P1 ;  /* 0x000000100d177210 */ /* 0x000fe400007e24ff */
[----:B------:R-:W-:Y:S01]  /*0490*/  IADD3 R10, P0, P1, R14, R20, R9 ;  /* 0x000000140e0a7210 */ /* 0x000fe2000791e009 */
[----:B------:R-:W-:-:S05]  /*04a0*/  IMAD.WIDE R22, R17, 0x4, R22 ;  /* 0x0000000411167825 */ /* 0x000fca00078e0216 */
[----:B------:R4:W3:Y:S01]  /*04b0*/  LDG.E.EL R9, desc[UR4][R22.64] ;  /* 0x0000000416097981 */ /* 0x0008e2000c2e1900 */
[----:B------:R-:W-:-:S03]  /*04c0*/  IADD3.X R11, R3, R16, RZ, P0, P1 ;  /* 0x00000010030b7210 */ /* 0x000fc600007e24ff */
[----:B------:R-:W-:Y:S01]  /*04d0*/  IMAD.WIDE R24, R15, 0x4, R10 ;  /* 0x000000040f187825 */ /* 0x000fe200078e020a */
[--C-:B-----5:R-:W-:Y:S02]  /*04e0*/  SHF.R.U32.HI R11, RZ, 0x15, R5.reuse ;  /* 0x00000015ff0b7819 */ /* 0x120fe40000011605 */
[C---:B------:R-:W-:Y:S02]  /*04f0*/  LEA R16, P0, R4.reuse, UR6, 0x2 ;  /* 0x0000000604107c11 */ /* 0x040fe4000f8010ff */
[----:B-1----:R-:W-:Y:S01]  /*0500*/  LOP3.LUT R19, R11, 0x400, RZ, 0xc0, !PT ;  /* 0x000004000b137812 */ /* 0x002fe200078ec0ff */
[----:B------:R-:W5:Y:S01]  /*0510*/  LDG.E.EL R10, desc[UR4][R24.64] ;  /* 0x00000004180a7981 */ /* 0x000f62000c2e1900 */
[----:B------:R-:W-:Y:S02]  /*0520*/  LEA.HI.X R18, R4, UR7, R5, 0x2, P0 ;  /* 0x0000000704127c11 */ /* 0x000fe400080f1405 */
[----:B------:R-:W-:-:S04]  /*0530*/  IADD3 R4, P0, P1, R12, R16, R19 ;  /* 0x000000100c047210 */ /* 0x000fc8000791e013 */
[----:B------:R-:W-:-:S03]  /*0540*/  IADD3.X R5, R13, R18, RZ, P0, P1 ;  /* 0x000000120d057210 */ /* 0x000fc600007e24ff */
[----:B------:R-:W-:-:S05]  /*0550*/  IMAD.WIDE R20, R17, 0x4, R4 ;  /* 0x0000000411147825 */ /* 0x000fca00078e0204 */
[----:B------:R1:W5:Y:S01]  /*0560*/  LDG.E.EL R11, desc[UR4][R20.64] ;  /* 0x00000004140b7981 */ /* 0x000362000c2e1900 */
[----:B----4-:R-:W-:Y:S02]  /*0570*/  SHF.R.U32.HI R23, RZ, 0x15, R7 ;  /* 0x00000015ff177819 */ /* 0x010fe40000011607 */
[----:B------:R-:W-:Y:S02]  /*0580*/  IADD3 R4, P1, P2, R14, R16, R19 ;  /* 0x000000100e047210 */ /* 0x000fe40007a3e013 */
[C---:B------:R-:W-:Y:S02]  /*0590*/  LEA R16, P0, R6.reuse, UR6, 0x2 ;  /* 0x0000000606107c11 */ /* 0x040fe4000f8010ff */
[----:B------:R-:W-:Y:S02]  /*05a0*/  LOP3.LUT R23, R23, 0x400, RZ, 0xc0, !PT ;  /* 0x0000040017177812 */ /* 0x000fe400078ec0ff */
[----:B------:R-:W-:Y:S02]  /*05b0*/  IADD3.X R5, R3, R18, RZ, P1, P2 ;  /* 0x0000001203057210 */ /* 0x000fe40000fe44ff */
[----:B------:R-:W-:-:S02]  /*05c0*/  LEA.HI.X R22, R6, UR7, R7, 0x2, P0 ;  /* 0x0000000706167c11 */ /* 0x000fc400080f1407 */
[----:B------:R-:W-:Y:S01]  /*05d0*/  IADD3 R12, P0, P1, R12, R16, R23 ;  /* 0x000000100c0c7210 */ /* 0x000fe2000791e017 */
[----:B------:R-:W-:-:S03]  /*05e0*/  IMAD.WIDE R18, R15, 0x4, R4 ;  /* 0x000000040f127825 */ /* 0x000fc600078e0204 */
[----:B------:R-:W-:Y:S02]  /*05f0*/  IADD3.X R13, R13, R22, RZ, P0, P1 ;  /* 0x000000160d0d7210 */ /* 0x000fe400007e24ff */
[----:B------:R-:W-:Y:S01]  /*0600*/  IADD3 R4, P0, P1, R14, R16, R23 ;  /* 0x000000100e047210 */ /* 0x000fe2000791e017 */
[----:B------:R-:W4:Y:S01]  /*0610*/  LDG.E.EL R6, desc[UR4][R18.64] ;  /* 0x0000000412067981 */ /* 0x000f22000c2e1900 */
[----:B------:R-:W-:Y:S02]  /*0620*/  IMAD.WIDE R16, R17, 0x4, R12 ;  /* 0x0000000411107825 */ /* 0x000fe400078e020c */
[----:B------:R-:W-:-:S03]  /*0630*/  IADD3.X R5, R3, R22, RZ, P0, P1 ;  /* 0x0000001603057210 */ /* 0x000fc600007e24ff */
[----:B------:R-:W4:Y:S01]  /*0640*/  LDG.E.EL R7, desc[UR4][R16.64] ;  /* 0x0000000410077981 */ /* 0x000f22000c2e1900 */
[----:B------:R-:W-:-:S05]  /*0650*/  IMAD.WIDE R4, R15, 0x4, R4 ;  /* 0x000000040f047825 */ /* 0x000fca00078e0204 */
[----:B------:R1:W4:Y:S01]  /*0660*/  LDG.E.EL R12, desc[UR4][R4.64] ;  /* 0x00000004040c7981 */ /* 0x000322000c2e1900 */
[C---:B--2---:R-:W-:Y:S01]  /*0670*/  FMUL R14, R0.reuse, 1.4426950216293334961 ;  /* 0x3fb8aa3b000e7820 */ /* 0x044fe20000400000 */
[C---:B------:R-:W-:Y:S01]  /*0680*/  FADD.FTZ R3, |R0|.reuse, -RZ ;  /* 0x800000ff00037221 */ /* 0x040fe20000010200 */
[----:B------:R-:W-:-:S04]  /*0690*/  FSETP.NEU.AND P5, PT, R0, RZ, PT ;  /* 0x000000ff0000720b */ /* 0x000fc80003fad000 */
[----:B------:R-:W1:Y:S01]  /*06a0*/  FRND R14, R14 ;  /* 0x0000000e000e7307 */ /* 0x000e620000201000 */
[----:B------:R-:W-:Y:S01]  /*06b0*/  FSETP.GEU.AND P0, PT, R3, 0.40999999642372131348, PT ;  /* 0x3ed1eb850300780b */ /* 0x000fe20003f0e000 */
[----:B------:R-:W-:-:S03]  /*06c0*/  IMAD.MOV.U32 R3, RZ, RZ, 0x3ab5ebe6 ;  /* 0x3ab5ebe6ff037424 */ /* 0x000fc600078e00ff */
[----:B-1----:R-:W-:Y:S01]  /*06d0*/  FSEL R21, R14, RZ, P0 ;  /* 0x000000ff0e157208 */ /* 0x002fe20000000000 */
[C---:B---3--:R-:W-:Y:S01]  /*06e0*/  FMUL R13, R8.reuse, 1.4426950216293334961 ;  /* 0x3fb8aa3b080d7820 */ /* 0x048fe20000400000 */
[----:B0-----:R-:W-:Y:S02]  /*06f0*/  FADD.FTZ R4, |R8|, -RZ ;  /* 0x800000ff08047221 */ /* 0x001fe40000010200 */
[C---:B------:R-:W-:Y:S01]  /*0700*/  FSETP.NEU.AND P1, PT, R21.reuse, 128, PT ;  /* 0x430000001500780b */ /* 0x040fe20003f2d000 */
[----:B------:R-:W-:-:S03]  /*0710*/  FFMA.FTZ R18, -R21, 0.693145751953125, R0 ;  /* 0x3f31720015127823 */ /* 0x000fc60000010100 */
[C---:B------:R-:W-:Y:S01]  /*0720*/  FSEL R17, R21.reuse, 127, P1 ;  /* 0x42fe000015117808 */ /* 0x040fe20000800000 */
[C---:B------:R-:W-:Y:S01]  /*0730*/  FFMA.FTZ R18, -R21.reuse, 1.428606765330187045e-06, R18 ;  /* 0x35bfbe8e15127823 */ /* 0x040fe20000010112 */
[----:B------:R-:W-:Y:S01]  /*0740*/  FRND R13, R13 ;  /* 0x0000000d000d7307 */ /* 0x000fe20000201000 */
[----:B------:R-:W-:Y:S02]  /*0750*/  FSEL R21, R21, 127, P1 ;  /* 0x42fe000015157808 */ /* 0x000fe40000800000 */
[----:B------:R-:W-:Y:S01]  /*0760*/  FFMA.FTZ R5, R18, R3, 0.0083824126049876213074 ;  /* 0x3c09566312057423 */ /* 0x000fe20000010003 */
[----:B------:R-:W-:Y:S01]  /*0770*/  FSETP.GEU.AND P0, PT, R4, 0.40999999642372131348, PT ;  /* 0x3ed1eb850400780b */ /* 0x000fe20003f0e000 */
[----:B------:R-:W-:Y:S01]  /*0780*/  FADD.FTZ R16, |R9|, -RZ ;  /* 0x800000ff09107221 */ /* 0x000fe20000010200 */
[----:B------:R-:W-:Y:S01]  /*0790*/  FSETP.GEU.AND P3, PT, R21, -25, PT ;  /* 0xc1c800001500780b */ /* 0x000fe20003f6e000 */
[----:B------:R-:W-:Y:S01]  /*07a0*/  FFMA.FTZ R15, R18, R5, 0.041667830199003219604 ;  /* 0x3d2aabe3120f7423 */ /* 0x000fe20000010005 */
[----:B------:R-:W-:Y:S01]  /*07b0*/  FMUL R5, R9, 1.4426950216293334961 ;  /* 0x3fb8aa3b09057820 */ /* 0x000fe20000400000 */
[----:B------:R5:W0:Y:S01]  /*07c0*/  MUFU.EX2 R14, R17 ;  /* 0x00000011000e7308 */ /* 0x000a220000000800 */
[----:B------:R-:W-:Y:S01]  /*07d0*/  FSETP.GEU.AND P2, PT, R16, 0.40999999642372131348, PT ;  /* 0x3ed1eb851000780b */ /* 0x000fe20003f4e000 */
[----:B------:R-:W-:Y:S01]  /*07e0*/  FFMA.FTZ R19, R18, R15, 0.16666397452354431152 ;  /* 0x3e2aa9f612137423 */ /* 0x000fe2000001000f */
[----:B------:R-:W-:-:S02]  /*07f0*/  FSETP.GT.AND P4, PT, R21, 128, PT ;  /* 0x430000001500780b */ /* 0x000fc40003f84000 */
[----:B------:R-:W-:Y:S01]  /*0800*/  FSETP.NEU.AND P6, PT, R9, RZ, PT ;  /* 0x000000ff0900720b */ /* 0x000fe20003fcd000 */
[----:B------:R-:W-:Y:S02]  /*0810*/  FFMA.FTZ R19, R18, R19, 0.49999994039535522461 ;  /* 0x3efffffe12137423 */ /* 0x000fe40000010013 */
[----:B------:R1:W2:Y:S01]  /*0820*/  FRND R15, R5 ;  /* 0x00000005000f7307 */ /* 0x0002a20000201000 */
[----:B-----5:R-:W-:Y:S01]  /*0830*/  FMUL R17, R10, 1.4426950216293334961 ;  /* 0x3fb8aa3b0a117820 */ /* 0x020fe20000400000 */
[----:B------:R-:W-:Y:S01]  /*0840*/  FMUL R19, R18, R19 ;  /* 0x0000001312137220 */ /* 0x000fe20000400000 */
[----:B------:R-:W-:-:S03]  /*0850*/  FADD.FTZ R20, |R10|, -RZ ;  /* 0x800000ff0a147221 */ /* 0x000fc60000010200 */
[----:B------:R-:W-:Y:S01]  /*0860*/  FFMA.FTZ R19, R18, R19, R18 ;  /* 0x0000001312137223 */ /* 0x000fe20000010012 */
[----:B0-----:R-:W-:Y:S01]  /*0870*/  FADD R21, R14, -1 ;  /* 0xbf8000000e157421 */ /* 0x001fe20000000000 */
[----:B-1----:R-:W-:-:S03]  /*0880*/  FSEL R5, R13, RZ, P0 ;  /* 0x000000ff0d057208 */ /* 0x002fc60000000000 */
[----:B------:R-:W-:Y:S01]  /*0890*/  FFMA.FTZ R19, R14, R19, R21 ;  /* 0x000000130e137223 */ /* 0x000fe20000010015 */
[----:B------:R0:W-:Y:S01]  /*08a0*/  FRND R13, R17 ;  /* 0x00000011000d7307 */ /* 0x0001e20000201000 */
[----:B------:R-:W-:Y:S01]  /*08b0*/  FFMA.FTZ R14, -R5, 0.693145751953125, R8 ;  /* 0x3f317200050e7823 */ /* 0x000fe20000010108 */
[----:B--2---:R-:W-:Y:S01]  /*08c0*/  FSEL R4, R15, RZ, P2 ;  /* 0x000000ff0f047208 */ /* 0x004fe20001000000 */
[----:B------:R-:W-:Y:S01]  /*08d0*/  @!P1 FADD R19, R19, R19 ;  /* 0x0000001313139221 */ /* 0x000fe20000000000 */
[C---:B------:R-:W-:Y:S01]  /*08e0*/  FSETP.NEU.AND P2, PT, R5.reuse, 128, PT ;  /* 0x430000000500780b */ /* 0x040fe20003f4d000 */
[C---:B------:R-:W-:Y:S01]  /*08f0*/  FFMA.FTZ R14, -R5.reuse, 1.428606765330187045e-06, R14 ;  /* 0x35bfbe8e050e7823 */ /* 0x040fe2000001010e */
[C---:B------:R-:W-:Y:S01]  /*0900*/  FSETP.NEU.AND P0, PT, R4.reuse, 128, PT ;  /* 0x430000000400780b */ /* 0x040fe20003f0d000 */
[----:B------:R-:W-:Y:S01]  /*0910*/  FFMA.FTZ R15, -R4, 0.693145751953125, R9 ;  /* 0x3f317200040f7823 */ /* 0x000fe20000010109 */
[----:B------:R-:W-:Y:S01]  /*0920*/  FSEL R16, R5, 127, P2 ;  /* 0x42fe000005107808 */ /* 0x000fe20001000000 */
[----:B------:R-:W-:Y:S01]  /*0930*/  FFMA.FTZ R23, R14, R3, 0.0083824126049876213074 ;  /* 0x3c0956630e177423 */ /* 0x000fe20000010003 */
[----:B------:R-:W-:Y:S01]  /*0940*/  FSEL R19, R19, +INF , !P4 ;  /* 0x7f80000013137808 */ /* 0x000fe20006000000 */
[----:B------:R-:W-:Y:S01]  /*0950*/  FFMA.FTZ R18, -R4, 1.428606765330187045e-06, R15 ;  /* 0x35bfbe8e04127823 */ /* 0x000fe2000001010f */
[----:B0-----:R-:W-:Y:S01]  /*0960*/  FADD R17, R0, R0 ;  /* 0x0000000000117221 */ /* 0x001fe20000000000 */
[----:B------:R-:W-:Y:S01]  /*0970*/  FSEL R15, R4, 127, P0 ;  /* 0x42fe0000040f7808 */ /* 0x000fe20000000000 */
[----:B------:R-:W-:Y:S01]  /*0980*/  FFMA.FTZ R23, R14, R23, 0.041667830199003219604 ;  /* 0x3d2aabe30e177423 */ /* 0x000fe20000010017 */
[C---:B------:R-:W-:Y:S01]  /*0990*/  FFMA.FTZ R21, R18.reuse, R3, 0.0083824126049876213074 ;  /* 0x3c09566312157423 */ /* 0x040fe20000010003 */
[----:B------:R-:W0:Y:S01]  /*09a0*/  MUFU.EX2 R16, R16 ;  /* 0x0000001000107308 */ /* 0x000e220000000800 */
[----:B------:R-:W-:Y:S01]  /*09b0*/  @P5 FSEL R17, R19, -1, P3 ;  /* 0xbf80000013115808 */ /* 0x000fe20001800000 */
[----:B------:R-:W-:Y:S01]  /*09c0*/  FMUL R19, R11, 1.4426950216293334961 ;  /* 0x3fb8aa3b0b137820 */ /* 0x000fe20000400000 */
[----:B------:R-:W-:Y:S01]  /*09d0*/  FFMA.FTZ R21, R18, R21, 0.041667830199003219604 ;  /* 0x3d2aabe312157423 */ /* 0x000fe20000010015 */
[----:B------:R-:W-:Y:S01]  /*09e0*/  FFMA.FTZ R23, R14, R23, 0.16666397452354431152 ;  /* 0x3e2aa9f60e177423 */ /* 0x000fe20000010017 */
[----:B------:R-:W-:-:S02]  /*09f0*/  FSEL R5, R5, 127, P2 ;  /* 0x42fe000005057808 */ /* 0x000fc40001000000 */
[----:B------:R-:W-:Y:S01]  /*0a00*/  FFMA.FTZ R21, R18, R21, 0.16666397452354431152 ;  /* 0x3e2aa9f612157423 */ /* 0x000fe20000010015 */
[----:B------:R-:W1:Y:S01]  /*0a10*/  MUFU.EX2 R15, R15 ;  /* 0x0000000f000f7308 */ /* 0x000e620000000800 */
[----:B------:R-:W-:Y:S01]  /*0a20*/  FFMA.FTZ R23, R14, R23, 0.49999994039535522461 ;  /* 0x3efffffe0e177423 */ /* 0x000fe20000010017 */
[C---:B------:R-:W-:Y:S01]  /*0a30*/  FSETP.GEU.AND P3, PT, R5.reuse, -25, PT ;  /* 0xc1c800000500780b */ /* 0x040fe20003f6e000 */
[----:B------:R-:W-:Y:S01]  /*0a40*/  FFMA.FTZ R21, R18, R21, 0.49999994039535522461 ;  /* 0x3efffffe12157423 */ /* 0x000fe20000010015 */
[----:B------:R-:W-:Y:S01]  /*0a50*/  FSETP.GT.AND P4, PT, R5, 128, PT ;  /* 0x430000000500780b */ /* 0x000fe20003f84000 */
[----:B------:R-:W-:Y:S01]  /*0a60*/  FMUL R23, R14, R23 ;  /* 0x000000170e177220 */ /* 0x000fe20000400000 */
[----:B------:R-:W-:Y:S01]  /*0a70*/  FADD.FTZ R5, |R11|, -RZ ;  /* 0x800000ff0b057221 */ /* 0x000fe20000010200 */
[----:B------:R-:W-:Y:S01]  /*0a80*/  FMUL R21, R18, R21 ;  /* 0x0000001512157220 */ /* 0x000fe20000400000 */
[----:B------:R-:W2:Y:S01]  /*0a90*/  FRND R19, R19 ;  /* 0x0000001300137307 */ /* 0x000ea20000201000 */
[----:B------:R-:W-:Y:S01]  /*0aa0*/  FFMA.FTZ R23, R14, R23, R14 ;  /* 0x000000170e177223 */ /* 0x000fe2000001000e */
[----:B------:R-:W-:Y:S01]  /*0ab0*/  FSETP.GEU.AND P5, PT, R20, 0.40999999642372131348, PT ;  /* 0x3ed1eb851400780b */ /* 0x000fe20003fae000 */
[----:B------:R-:W-:Y:S01]  /*0ac0*/  FFMA.FTZ R18, R18, R21, R18 ;  /* 0x0000001512127223 */ /* 0x000fe20000010012 */
[----:B0-----:R-:W-:Y:S01]  /*0ad0*/  FADD R21, R16, -1 ;  /* 0xbf80000010157421 */ /* 0x001fe20000000000 */
[----:B------:R-:W-:Y:S01]  /*0ae0*/  FSETP.GEU.AND P1, PT, R5, 0.40999999642372131348, PT ;  /* 0x3ed1eb850500780b */ /* 0x000fe20003f2e000 */
[----:B-1----:R-:W-:-:S02]  /*0af0*/  FADD R20, R15, -1 ;  /* 0xbf8000000f147421 */ /* 0x002fc40000000000 */
[----:B------:R-:W-:Y:S01]  /*0b00*/  FFMA.FTZ R5, R16, R23, R21 ;  /* 0x0000001710057223 */ /* 0x000fe20000010015 */
[----:B------:R-:W-:Y:S01]  /*0b10*/  FSEL R21, R13, RZ, P5 ;  /* 0x000000ff0d157208 */ /* 0x000fe20002800000 */
[----:B------:R-:W-:Y:S01]  /*0b20*/  FADD R16, R9, R9 ;  /* 0x0000000909107221 */ /* 0x000fe20000000000 */
[----:B------:R-:W-:Y:S01]  /*0b30*/  FFMA.FTZ R13, R15, R18, R20 ;  /* 0x000000120f0d7223 */ /* 0x000fe20000010014 */
[----:B------:R-:W-:Y:S01]  /*0b40*/  FSEL R22, R4, 127, P0 ;  /* 0x42fe000004167808 */ /* 0x000fe20000000000 */
[----:B------:R-:W-:Y:S01]  /*0b50*/  @!P2 FADD R5, R5, R5 ;  /* 0x000000050505a221 */ /* 0x000fe20000000000 */
[----:B------:R-:W-:Y:S01]  /*0b60*/  FFMA.FTZ R20, -R21, 0.693145751953125, R10 ;  /* 0x3f31720015147823 */ /* 0x000fe2000001010a */
[----:B--2---:R-:W-:Y:S01]  /*0b70*/  FSEL R14, R19, RZ, P1 ;  /* 0x000000ff130e7208 */ /* 0x004fe20000800000 */
[----:B------:R-:W-:Y:S01]  /*0b80*/  @!P0 FADD R13, R13, R13 ;  /* 0x0000000d0d0d8221 */ /* 0x000fe20000000000 */
[C---:B------:R-:W-:Y:S01]  /*0b90*/  FSETP.NEU.AND P1, PT, R21.reuse, 128, PT ;  /* 0x430000001500780b */ /* 0x040fe20003f2d000 */
[C---:B------:R-:W-:Y:S01]  /*0ba0*/  FFMA.FTZ R20, -R21.reuse, 1.428606765330187045e-06, R20 ;  /* 0x35bfbe8e15147823 */ /* 0x040fe20000010114 */
[C---:B------:R-:W-:Y:S01]  /*0bb0*/  FSETP.NEU.AND P0, PT, R14.reuse, 128, PT ;  /* 0x430000000e00780b */ /* 0x040fe20003f0d000 */
[----:B------:R-:W-:Y:S01]  /*0bc0*/  FFMA.FTZ R19, -R14, 0.693145751953125, R11 ;  /* 0x3f3172000e137823 */ /* 0x000fe2000001010b */
[C---:B------:R-:W-:Y:S01]  /*0bd0*/  FSETP.NEU.AND P5, PT, R8.reuse, RZ, PT ;  /* 0x000000ff0800720b */ /* 0x040fe20003fad000 */
[----:B------:R-:W-:Y:S01]  /*0be0*/  FADD R15, R8, R8 ;  /* 0x00000008080f7221 */ /* 0x000fe20000000000 */
[----:B------:R-:W-:Y:S01]  /*0bf0*/  FSETP.GT.AND P2, PT, R22, 128, PT ;  /* 0x430000001600780b */ /* 0x000fe20003f44000 */
[----:B------:R-:W-:Y:S01]  /*0c00*/  FFMA.FTZ R18, -R14, 1.428606765330187045e-06, R19 ;  /* 0x35bfbe8e0e127823 */ /* 0x000fe20000010113 */
[----:B------:R-:W-:Y:S01]  /*0c10*/  FSEL R19, R21, 127, P1 ;  /* 0x42fe000015137808 */ /* 0x000fe20000800000 */
[-C--:B------:R-:W-:Y:S01]  /*0c20*/  FFMA.FTZ R21, R20, R3.reuse, 0.0083824126049876213074 ;  /* 0x3c09566314157423 */ /* 0x080fe20000010003 */
[----:B------:R-:W-:Y:S01]  /*0c30*/  FSEL R13, R13, +INF , !P2 ;  /* 0x7f8000000d0d7808 */ /* 0x000fe20005000000 */
[----:B------:R-:W-:Y:S01]  /*0c40*/  FFMA.FTZ R25, R18, R3, 0.0083824126049876213074 ;  /* 0x3c09566312197423 */ /* 0x000fe20000010003 */
[----:B------:R-:W0:Y:S01]  /*0c50*/  MUFU.EX2 R4, R19 ;  /* 0x0000001300047308 */ /* 0x000e220000000800 */
[----:B------:R-:W-:Y:S01]  /*0c60*/  FFMA.FTZ R23, R20, R21, 0.041667830199003219604 ;  /* 0x3d2aabe314177423 */ /* 0x000fe20000010015 */
[----:B------:R-:W-:Y:S01]  /*0c70*/  FSEL R21, R14, 127, P0 ;  /* 0x42fe00000e157808 */ /* 0x000fe20000000000 */
[----:B------:R-:W-:Y:S01]  /*0c80*/  FFMA.FTZ R25, R18, R25, 0.041667830199003219604 ;  /* 0x3d2aabe312197423 */ /* 0x000fe20000010019 */
[----:B------:R-:W-:Y:S01]  /*0c90*/  FSETP.GEU.AND P2, PT, R22, -25, PT ;  /* 0xc1c800001600780b */ /* 0x000fe20003f4e000 */
[----:B------:R-:W-:Y:S01]  /*0ca0*/  FFMA.FTZ R23, R20, R23, 0.16666397452354431152 ;  /* 0x3e2aa9f614177423 */ /* 0x000fe20000010017 */
[----:B------:R-:W-:Y:S01]  /*0cb0*/  FSEL R5, R5, +INF , !P4 ;  /* 0x7f80000005057808 */ /* 0x000fe20006000000 */
[----:B------:R-:W-:Y:S01]  /*0cc0*/  FFMA.FTZ R25, R18, R25, 0.16666397452354431152 ;  /* 0x3e2aa9f612197423 */ /* 0x000fe20000010019 */
[----:B------:R-:W1:Y:S01]  /*0cd0*/  MUFU.EX2 R21, R21 ;  /* 0x0000001500157308 */ /* 0x000e620000000800 */
[----:B------:R-:W-:Y:S01]  /*0ce0*/  FFMA.FTZ R23, R20, R23, 0.49999994039535522461 ;  /* 0x3efffffe14177423 */ /* 0x000fe20000010017 */
[----:B------:R-:W-:Y:S01]  /*0cf0*/  @P6 FSEL R16, R13, -1, P2 ;  /* 0xbf8000000d106808 */ /* 0x000fe20001000000 */
[----:B------:R-:W-:Y:S01]  /*0d00*/  FFMA.FTZ R25, R18, R25, 0.49999994039535522461 ;  /* 0x3efffffe12197423 */ /* 0x000fe20000010019 */
[----:B------:R-:W-:Y:S01]  /*0d10*/  @P5 FSEL R15, R5, -1, P3 ;  /* 0xbf800000050f5808 */ /* 0x000fe20001800000 */
[----:B------:R-:W-:Y:S01]  /*0d20*/  FMUL R23, R20, R23 ;  /* 0x0000001714177220 */ /* 0x000fe20000400000 */
[----:B----4-:R-:W-:Y:S01]  /*0d30*/  FMUL R5, R6, 1.4426950216293334961 ;  /* 0x3fb8aa3b06057820 */ /* 0x010fe20000400000 */
[----:B0-----:R-:W-:Y:S01]  /*0d40*/  FADD R13, R4, -1 ;  /* 0xbf800000040d7421 */ /* 0x001fe20000000000 */
[----:B------:R-:W-:Y:S01]  /*0d50*/  FMUL R25, R18, R25 ;  /* 0x0000001912197220 */ /* 0x000fe20000400000 */
[----:B------:R-:W-:Y:S01]  /*0d60*/  FFMA.FTZ R23, R20, R23, R20 ;  /* 0x0000001714177223 */ /* 0x000fe20000010014 */
[----:B------:R-:W-:-:S02]  /*0d70*/  FSETP.GT.AND P6, PT, R19, 128, PT ;  /* 0x430000001300780b */ /* 0x000fc40003fc4000 */
[----:B------:R-:W-:Y:S01]  /*0d80*/  FFMA.FTZ R18, R18, R25, R18 ;  /* 0x0000001912127223 */ /* 0x000fe20000010012 */
[----:B------:R-:W-:Y:S01]  /*0d90*/  FFMA.FTZ R23, R4, R23, R13 ;  /* 0x0000001704177223 */ /* 0x000fe2000001000d */
[----:B------:R-:W-:Y:S01]  /*0da0*/  FMUL R4, R7, 1.4426950216293334961 ;  /* 0x3fb8aa3b07047820 */ /* 0x000fe20000400000 */
[----:B-1----:R-:W-:Y:S01]  /*0db0*/  FADD R20, R21, -1 ;  /* 0xbf80000015147421 */ /* 0x002fe20000000000 */
[----:B------:R-:W0:Y:S01]  /*0dc0*/  FRND R5, R5 ;  /* 0x0000000500057307 */ /* 0x000e220000201000 */
[----:B------:R-:W-:Y:S01]  /*0dd0*/  @!P1 FADD R23, R23, R23 ;  /* 0x0000001717179221 */ /* 0x000fe20000000000 */
[----:B------:R-:W-:Y:S01]  /*0de0*/  FSETP.NEU.AND P3, PT, R11, RZ, PT ;  /* 0x000000ff0b00720b */ /* 0x000fe20003f6d000 */
[----:B------:R-:W-:Y:S01]  /*0df0*/  FFMA.FTZ R21, R21, R18, R20 ;  /* 0x0000001215157223 */ /* 0x000fe20000010014 */
[----:B------:R-:W-:Y:S01]  /*0e00*/  FMUL R20, R12, 1.4426950216293334961 ;  /* 0x3fb8aa3b0c147820 */ /* 0x000fe20000400000 */
[----:B------:R-:W-:Y:S01]  /*0e10*/  FADD.FTZ R18, |R6|, -RZ ;  /* 0x800000ff06127221 */ /* 0x000fe20000010200 */
[----:B------:R-:W-:Y:S01]  /*0e20*/  FADD.FTZ R13, |R7|, -RZ ;  /* 0x800000ff070d7221 */ /* 0x000fe20000010200 */
[----:B------:R-:W-:Y:S01]  /*0e30*/  FSEL R14, R14, 127, P0 ;  /* 0x42fe00000e0e7808 */ /* 0x000fe20000000000 */
[----:B------:R-:W1:Y:S01]  /*0e40*/  FRND R4, R4 ;  /* 0x0000000400047307 */ /* 0x000e620000201000 */
[----:B------:R-:W-:Y:S01]  /*0e50*/  @!P0 FADD R21, R21, R21 ;  /* 0x0000001515158221 */ /* 0x000fe20000000000 */
[----:B------:R-:W-:-:S02]  /*0e60*/  FSETP.GEU.AND P1, PT, R18, 0.40999999642372131348, PT ;  /* 0x3ed1eb851200780b */ /* 0x000fc40003f2e000 */
[----:B------:R-:W-:Y:S02]  /*0e70*/  FSEL R23, R23, +INF , !P6 ;  /* 0x7f80000017177808 */ /* 0x000fe40007000000 */
[----:B------:R-:W-:Y:S02]  /*0e80*/  FSETP.GEU.AND P4, PT, R19, -25, PT ;  /* 0xc1c800001300780b */ /* 0x000fe40003f8e000 */
[----:B------:R-:W2:Y:S01]  /*0e90*/  FRND R20, R20 ;  /* 0x0000001400147307 */ /* 0x000ea20000201000 */
[----:B------:R-:W-:Y:S02]  /*0ea0*/  FSETP.GT.AND P0, PT, R14, 128, PT ;  /* 0x430000000e00780b */ /* 0x000fe40003f04000 */
[----:B------:R-:W-:Y:S01]  /*0eb0*/  FSETP.GEU.AND P6, PT, R13, 0.40999999642372131348, PT ;  /* 0x3ed1eb850d00780b */ /* 0x000fe20003fce000 */
[----:B------:R-:W-:Y:S01]  /*0ec0*/  FADD R13, R10, R10 ;  /* 0x0000000a0a0d7221 */ /* 0x000fe20000000000 */
[----:B0-----:R-:W-:Y:S01]  /*0ed0*/  FSEL R19, R5, RZ, P1 ;  /* 0x000000ff05137208 */ /* 0x001fe20000800000 */
[----:B------:R-:W-:Y:S01]  /*0ee0*/  FADD.FTZ R5, |R12|, -RZ ;  /* 0x800000ff0c057221 */ /* 0x000fe20000010200 */
[----:B------:R-:W-:-:S02]  /*0ef0*/  FSETP.NEU.AND P5, PT, R10, RZ, PT ;  /* 0x000000ff0a00720b */ /* 0x000fc40003fad000 */
[----:B------:R-:W-:Y:S01]  /*0f00*/  FSETP.GEU.AND P2, PT, R14, -25, PT ;  /* 0xc1c800000e00780b */ /* 0x000fe20003f4e000 */
[----:B------:R-:W-:Y:S01]  /*0f10*/  FADD R14, R11, R11 ;  /* 0x0000000b0b0e7221 */ /* 0x000fe20000000000 */
[----:B------:R-:W-:Y:S02]  /*0f20*/  FSEL R21, R21, +INF , !P0 ;  /* 0x7f80000015157808 */ /* 0x000fe40004000000 */
[----:B-1----:R-:W-:Y:S01]  /*0f30*/  FSEL R18, R4, RZ, P6 ;  /* 0x000000ff04127208 */ /* 0x002fe20003000000 */
[----:B------:R-:W-:Y:S01]  /*0f40*/  FFMA.FTZ R4, -R19, 0.693145751953125, R6 ;  /* 0x3f31720013047823 */ /* 0x000fe20000010106 */
[----:B------:R-:W-:Y:S02]  /*0f50*/  @P3 FSEL R14, R21, -1, P2 ;  /* 0xbf800000150e3808 */ /* 0x000fe40001000000 */
[----:B------:R-:W-:Y:S01]  /*0f60*/  FSETP.GEU.AND P0, PT, R5, 0.40999999642372131348, PT ;  /* 0x3ed1eb850500780b */ /* 0x000fe20003f0e000 */
[----:B------:R-:W-:Y:S01]  /*0f70*/  FFMA.FTZ R21, -R18, 0.693145751953125, R7 ;  /* 0x3f31720012157823 */ /* 0x000fe20000010107 */
[C---:B------:R-:W-:Y:S01]  /*0f80*/  FFMA.FTZ R4, -R19.reuse, 1.428606765330187045e-06, R4 ;  /* 0x35bfbe8e13047823 */ /* 0x040fe20000010104 */
[----:B------:R-:W-:-:S02]  /*0f90*/  FSETP.NEU.AND P6, PT, R19, 128, PT ;  /* 0x430000001300780b */ /* 0x000fc40003fcd000 */
[----:B--2---:R-:W-:Y:S01]  /*0fa0*/  FSEL R5, R20, RZ, P0 ;  /* 0x000000ff14057208 */ /* 0x004fe20000000000 */
[----:B------:R-:W-:Y:S01]  /*0fb0*/  FFMA.FTZ R20, -R18, 1.428606765330187045e-06, R21 ;  /* 0x35bfbe8e12147823 */ /* 0x000fe20000010115 */
[-C--:B------:R-:W-:Y:S01]  /*0fc0*/  FFMA.FTZ R21, R4, R3.reuse, 0.0083824126049876213074 ;  /* 0x3c09566304157423 */ /* 0x080fe20000010003 */
[----:B------:R-:W-:Y:S02]  /*0fd0*/  FSETP.NEU.AND P1, PT, R18, 128, PT ;  /* 0x430000001200780b */ /* 0x000fe40003f2d000 */
[----:B------:R-:W-:Y:S01]  /*0fe0*/  @P5 FSEL R13, R23, -1, P4 ;  /* 0xbf800000170d5808 */ /* 0x000fe20002000000 */
[----:B------:R-:W-:Y:S01]  /*0ff0*/  FFMA.FTZ R25, R20, R3, 0.0083824126049876213074 ;  /* 0x3c09566314197423 */ /* 0x000fe20000010003 */
[----:B------:R-:W-:Y:S01]  /*1000*/  FFMA.FTZ R23, R4, R21, 0.041667830199003219604 ;  /* 0x3d2aabe304177423 */ /* 0x000fe20000010015 */
[----:B------:R-:W-:Y:S01]  /*1010*/  FSEL R22, R19, 127, P6 ;  /* 0x42fe000013167808 */ /* 0x000fe20003000000 */
[C---:B------:R-:W-:Y:S01]  /*1020*/  FFMA.FTZ R24, -R5.reuse, 0.693145751953125, R12 ;  /* 0x3f31720005187823 */ /* 0x040fe2000001010c */
[----:B------:R-:W-:Y:S01]  /*1030*/  FSEL R21, R18, 127, P1 ;  /* 0x42fe000012157808 */ /* 0x000fe20000800000 */
[----:B------:R-:W-:Y:S01]  /*1040*/  FFMA.FTZ R25, R20, R25, 0.041667830199003219604 ;  /* 0x3d2aabe314197423 */ /* 0x000fe20000010019 */
[----:B------:R0:W1:Y:S01]  /*1050*/  MUFU.EX2 R19, R22 ;  /* 0x0000001600137308 */ /* 0x0000620000000800 */
[----:B------:R-:W-:Y:S01]  /*1060*/  FFMA.FTZ R23, R4, R23, 0.16666397452354431152 ;  /* 0x3e2aa9f604177423 */ /* 0x000fe20000010017 */
[----:B------:R-:W-:Y:S01]  /*1070*/  FSETP.GEU.AND P3, PT, R22, -25, PT ;  /* 0xc1c800001600780b */ /* 0x000fe20003f6e000 */
[----:B------:R-:W-:Y:S01]  /*1080*/  FFMA.FTZ R25, R20, R25, 0.16666397452354431152 ;  /* 0x3e2aa9f614197423 */ /* 0x000fe20000010019 */
[----:B------:R-:W-:Y:S01]  /*1090*/  FSETP.GT.AND P5, PT, R22, 128, PT ;  /* 0x430000001600780b */ /* 0x000fe20003fa4000 */
[----:B------:R-:W-:Y:S01]  /*10a0*/  FFMA.FTZ R23, R4, R23, 0.49999994039535522461 ;  /* 0x3efffffe04177423 */ /* 0x000fe20000010017 */
[C---:B------:R-:W-:Y:S01]  /*10b0*/  FSETP.NEU.AND P0, PT, R5.reuse, 128, PT ;  /* 0x430000000500780b */ /* 0x040fe20003f0d000 */
[----:B------:R-:W-:Y:S01]  /*10c0*/  FFMA.FTZ R25, R20, R25, 0.49999994039535522461 ;  /* 0x3efffffe14197423 */ /* 0x000fe20000010019 */
[----:B------:R-:W2:Y:S01]  /*10d0*/  MUFU.EX2 R21, R21 ;  /* 0x0000001500157308 */ /* 0x000ea20000000800 */
[----:B0-----:R-:W-:Y:S01]  /*10e0*/  FFMA.FTZ R22, -R5, 1.428606765330187045e-06, R24 ;  /* 0x35bfbe8e05167823 */ /* 0x001fe20000010118 */
[----:B------:R-:W-:Y:S01]  /*10f0*/  FMUL R23, R4, R23 ;  /* 0x0000001704177220 */ /* 0x000fe20000400000 */
[----:B------:R-:W-:Y:S01]  /*1100*/  FMUL R25, R20, R25 ;  /* 0x0000001914197220 */ /* 0x000fe20000400000 */
[----:B------:R-:W-:Y:S01]  /*1110*/  FSETP.NEU.AND P2, PT, R7, RZ, PT ;  /* 0x000000ff0700720b */ /* 0x000fe20003f4d000 */
[----:B------:R-:W-:Y:S01]  /*1120*/  FFMA.FTZ R3, R22, R3, 0.0083824126049876213074 ;  /* 0x3c09566316037423 */ /* 0x000fe20000010003 */
[----:B------:R-:W-:Y:S01]  /*1130*/  FFMA.FTZ R4, R4, R23, R4 ;  /* 0x0000001704047223 */ /* 0x000fe20000010004 */
[----:B------:R-:W-:Y:S01]  /*1140*/  FFMA.FTZ R24, R20, R25, R20 ;  /* 0x0000001914187223 */ /* 0x000fe20000010014 */
[----:B-1----:R-:W-:Y:S01]  /*1150*/  FADD R20, R19, -1 ;  /* 0xbf80000013147421 */ /* 0x002fe20000000000 */
[----:B------:R-:W-:Y:S01]  /*1160*/  FFMA.FTZ R23, R22, R3, 0.041667830199003219604 ;  /* 0x3d2aabe316177423 */ /* 0x000fe20000010003 */
[----:B------:R-:W-:-:S02]  /*1170*/  FSEL R3, R5, 127, P0 ;  /* 0x42fe000005037808 */ /* 0x000fc40000000000 */
[----:B------:R-:W-:Y:S01]  /*1180*/  FFMA.FTZ R20, R19, R4, R20 ;  /* 0x0000000413147223 */ /* 0x000fe20000010014 */
[----:B------:R-:W-:Y:S01]  /*1190*/  FFMA.FTZ R19, R22, R23, 0.16666397452354431152 ;  /* 0x3e2aa9f616137423 */ /* 0x000fe20000010017 */
[----:B------:R-:W0:Y:S01]  /*11a0*/  LDC.64 R4, c[0x0][0x220] ;  /* 0x00008800ff047b82 */ /* 0x000e220000000a00 */
[C---:B--2---:R-:W-:Y:S01]  /*11b0*/  FADD R26, R21.reuse, -1 ;  /* 0xbf800000151a7421 */ /* 0x044fe20000000000 */
[----:B------:R-:W-:Y:S01]  /*11c0*/  FSEL R18, R18, 127, P1 ;  /* 0x42fe000012127808 */ /* 0x000fe20000800000 */
[----:B------:R-:W-:Y:S01]  /*11d0*/  FFMA.FTZ R19, R22, R19, 0.49999994039535522461 ;  /* 0x3efffffe16137423 */ /* 0x000fe20000010013 */
[----:B------:R-:W-:Y:S01]  /*11e0*/  FSETP.NEU.AND P4, PT, R6, RZ, PT ;  /* 0x000000ff0600720b */ /* 0x000fe20003f8d000 */
[----:B------:R-:W-:Y:S01]  /*11f0*/  FFMA.FTZ R23, R21, R24, R26 ;  /* 0x0000001815177223 */ /* 0x000fe2000001001a */
[----:B------:R-:W-:Y:S01]  /*1200*/  @!P6 FADD R20, R20, R20 ;  /* 0x000000141414e221 */ /* 0x000fe20000000000 */
[----:B------:R-:W1:Y:S01]  /*1210*/  MUFU.EX2 R21, R3 ;  /* 0x0000000300157308 */ /* 0x000e620000000800 */
[----:B------:R-:W-:Y:S01]  /*1220*/  FMUL R19, R22, R19 ;  /* 0x0000001316137220 */ /* 0x000fe20000400000 */
[----:B------:R-:W-:Y:S01]  /*1230*/  @!P1 FADD R23, R23, R23 ;  /* 0x0000001717179221 */ /* 0x000fe20000000000 */
[----:B------:R-:W-:-:S02]  /*1240*/  FSETP.GT.AND P6, PT, R18, 128, PT ;  /* 0x430000001200780b */ /* 0x000fc40003fc4000 */
[----:B------:R-:W-:Y:S01]  /*1250*/  FFMA.FTZ R22, R22, R19, R22 ;  /* 0x0000001316167223 */ /* 0x000fe20000010016 */
[----:B------:R-:W-:Y:S01]  /*1260*/  FSETP.GEU.AND P1, PT, R18, -25, PT ;  /* 0xc1c800001200780b */ /* 0x000fe20003f2e000 */
[----:B------:R-:W-:Y:S01]  /*1270*/  FADD R18, R7, R7 ;  /* 0x0000000707127221 */ /* 0x000fe20000000000 */
[----:B------:R-:W-:Y:S01]  /*1280*/  FSEL R23, R23, +INF , !P6 ;  /* 0x7f80000017177808 */ /* 0x000fe20007000000 */
[----:B------:R-:W-:Y:S01]  /*1290*/  FADD R19, R6, R6 ;  /* 0x0000000606137221 */ /* 0x000fe20000000000 */
[----:B------:R-:W-:Y:S02]  /*12a0*/  FSEL R20, R20, +INF , !P5 ;  /* 0x7f80000014147808 */ /* 0x000fe40006800000 */
[----:B------:R-:W-:Y:S02]  /*12b0*/  @P2 FSEL R18, R23, -1, P1 ;  /* 0xbf80000017122808 */ /* 0x000fe40000800000 */
[----:B------:R-:W-:Y:S01]  /*12c0*/  FSETP.GT.AND P2, PT, R0, RZ, PT ;  /* 0x000000ff0000720b */ /* 0x000fe20003f44000 */
[----:B-1----:R-:W-:Y:S01]  /*12d0*/  FADD R24, R21, -1 ;  /* 0xbf80000015187421 */ /* 0x002fe20000000000 */
[----:B------:R-:W-:-:S02]  /*12e0*/  FSETP.GT.AND P5, PT, R3, 128, PT ;  /* 0x430000000300780b */ /* 0x000fc40003fa4000 */
[----:B------:R-:W-:Y:S01]  /*12f0*/  FSETP.GEU.AND P1, PT, R3, -25, PT ;  /* 0xc1c800000300780b */ /* 0x000fe20003f2e000 */
[----:B------:R-:W-:Y:S01]  /*1300*/  FFMA.FTZ R21, R21, R22, R24 ;  /* 0x0000001615157223 */ /* 0x000fe20000010018 */
[----:B------:R-:W-:Y:S01]  /*1310*/  @P4 FSEL R19, R20, -1, P3 ;  /* 0xbf80000014134808 */ /* 0x000fe20001800000 */
[----:B0-----:R-:W-:Y:S01]  /*1320*/  IMAD.WIDE R2, R2, 0x4, R4 ;  /* 0x0000000402027825 */ /* 0x001fe200078e0204 */
[----:B------:R-:W-:-:S03]  /*1330*/  FSEL R4, R0, R17, P2 ;  /* 0x0000001100047208 */ /* 0x000fc60001000000 */
[----:B------:R-:W-:Y:S01]  /*1340*/  @!P0 FADD R21, R21, R21 ;  /* 0x0000001515158221 */ /* 0x000fe20000000000 */
[----:B------:R-:W-:Y:S02]  /*1350*/  FSETP.NEU.AND P0, PT, R12, RZ, PT ;  /* 0x000000ff0c00720b */ /* 0x000fe40003f0d000 */
[----:B------:R-:W-:Y:S02]  /*1360*/  FSETP.GT.AND P3, PT, R9, RZ, PT ;  /* 0x000000ff0900720b */ /* 0x000fe40003f64000 */
[----:B------:R-:W-:Y:S02]  /*1370*/  FSEL R21, R21, +INF , !P5 ;  /* 0x7f80000015157808 */ /* 0x000fe40006800000 */
[----:B------:R-:W-:Y:S02]  /*1380*/  FSETP.GT.AND P2, PT, R10, RZ, PT ;  /* 0x000000ff0a00720b */ /* 0x000fe40003f44000 */
[----:B------:R-:W-:Y:S02]  /*1390*/  FSEL R9, R9, R16, P3 ;  /* 0x0000001009097208 */ /* 0x000fe40001800000 */
[----:B------:R-:W-:-:S02]  /*13a0*/  FSEL R21, R21, -1, P1 ;  /* 0xbf80000015157808 */ /* 0x000fc40000800000 */
[----:B------:R-:W-:Y:S01]  /*13b0*/  FSEL R5, R10, R13, P2 ;  /* 0x0000000d0a057208 */ /* 0x000fe20001000000 */
[----:B------:R-:W-:Y:S01]  /*13c0*/  @!P0 FADD R21, R12, R12 ;  /* 0x0000000c0c158221 */ /* 0x000fe20000000000 */
[----:B------:R-:W-:Y:S02]  /*13d0*/  FSETP.GT.AND P3, PT, R11, RZ, PT ;  /* 0x000000ff0b00720b */ /* 0x000fe40003f64000 */
[----:B------:R-:W-:Y:S02]  /*13e0*/  FSETP.GT.AND P2, PT, R7, RZ, PT ;  /* 0x000000ff0700720b */ /* 0x000fe40003f44000 */
[----:B------:R-:W-:Y:S02]  /*13f0*/  FSETP.GT.AND P4, PT, R8, RZ, PT ;  /* 0x000000ff0800720b */ /* 0x000fe40003f84000 */
[----:B------:R-:W-:Y:S02]  /*1400*/  FSETP.GT.AND P1, PT, R6, RZ, PT ;  /* 0x000000ff0600720b */ /* 0x000fe40003f24000 */
[----:B------:R-:W-:-:S02]  /*1410*/  FSETP.GT.AND P0, PT, R12, RZ, PT ;  /* 0x000000ff0c00720b */ /* 0x000fc40003f04000 */
[----:B------:R-:W-:Y:S02]  /*1420*/  FSEL R10, R11, R14, P3 ;  /* 0x0000000e0b0a7208 */ /* 0x000fe40001800000 */
[----:B------:R-:W-:Y:S02]  /*1430*/  FSEL R11, R7, R18, P2 ;  /* 0x00000012070b7208 */ /* 0x000fe40001000000 */
[----:B------:R-:W-:Y:S02]  /*1440*/  FSEL R8, R8, R15, P4 ;  /* 0x0000000f08087208 */ /* 0x000fe40002000000 */
[----:B------:R-:W-:Y:S02]  /*1450*/  FSEL R6, R6, R19, P1 ;  /* 0x0000001306067208 */ /* 0x000fe40000800000 */
[----:B------:R-:W-:Y:S01]  /*1460*/  FSEL R7, R12, R21, P0 ;  /* 0x000000150c077208 */ /* 0x000fe20000000000 */
[----:B------:R-:W-:Y:S04]  /*1470*/  STG.E.128 desc[UR4][R2.64], R8 ;  /* 0x0000000802007986 */ /* 0x000fe8000c101d04 */
[----:B------:R-:W-:Y:S01]  /*1480*/  STG.E.128 desc[UR4][R2.64+0x800], R4 ;  /* 0x0008000402007986 */ /* 0x000fe2000c101d04 */
[----:B------:R-:W-:Y:S05]  /*1490*/  EXIT ;  /* 0x000000000000794d */ /* 0x000fea0003800000 */
.L_x_0:
[----:B------:R-:W-:-:S00]  /*14a0*/  BRA `(.L_x_0) ;  /* 0xfffffffc00fc7947 */ /* 0x000fc0000383ffff */
[----:B------:R-:W-:-:S00]  /*14b0*/  NOP ;  /* 0x0000000000007918 */ /* 0x000fc00000000000 */
        /* <DEDUP_REMOVED lines=12> */
.L_x_1:


//--------------------- .nv.global.init           --------------------------
	.section	.nv.global.init,"aw",@progbits
.nv.global.init:
	.type		_$_str,@object
	.size		_$_str,(.L_0 - _$_str)
_$_str:
        /*0000*/ 	.byte	0x5f, 0x5f, 0x43, 0x55, 0x44, 0x41, 0x5f, 0x46, 0x54, 0x5a, 0x00
.L_0:


//--------------------- .nv.constant0.triton_poi_fused__unsafe_index_elu_14 --------------------------
	.section	.nv.constant0.triton_poi_fused__unsafe_index_elu_14,"a",@progbits
	.sectionflags	@""
	.align	4
.nv.constant0.triton_poi_fused__unsafe_index_elu_14:
	.zero		556
